	.headerflags	@"EF_CUDA_TEXMODE_UNIFIED EF_CUDA_64BIT_ADDRESS EF_CUDA_ACCELERATORS EF_CUDA_SM90 EF_CUDA_VIRTUAL_SM(EF_CUDA_SM90)"
	.elftype	@"ET_EXEC"


//--------------------- .nv.info                  --------------------------
	.section	.nv.info,"",@"SHT_CUDA_INFO"
	.align	4


	//----- nvinfo : EIATTR_REGCOUNT
	.align		4
        /*0000*/ 	.byte	0x04, 0x2f
        /*0002*/ 	.short	(.L_1 - .L_0)
	.align		4
.L_0:
        /*0004*/ 	.word	index@(triton_poi_fused__to_copy_add_arange_clamp_mul_sub_32)
        /*0008*/ 	.word	0x0000000a


	//----- nvinfo : EIATTR_MIN_STACK_SIZE
	.align		4
.L_1:
        /*000c*/ 	.byte	0x04, 0x12
        /*000e*/ 	.short	(.L_3 - .L_2)
	.align		4
.L_2:
        /*0010*/ 	.word	index@(triton_poi_fused__to_copy_add_arange_clamp_mul_sub_32)
        /*0014*/ 	.word	0x00000000


	//----- nvinfo : EIATTR_FRAME_SIZE
	.align		4
.L_3:
        /*0018*/ 	.byte	0x04, 0x11
        /*001a*/ 	.short	(.L_5 - .L_4)
	.align		4
.L_4:
        /*001c*/ 	.word	index@(triton_poi_fused__to_copy_add_arange_clamp_mul_sub_32)
        /*0020*/ 	.word	0x00000000


	//----- nvinfo : EIATTR_MIN_STACK_SIZE
	.align		4
.L_5:
        /*0024*/ 	.byte	0x04, 0x12
        /*0026*/ 	.short	(.L_7 - .L_6)
	.align		4
.L_6:
        /*0028*/ 	.word	index@(triton_poi_fused__to_copy_add_arange_clamp_mul_sub_32)
        /*002c*/ 	.word	0x00000000
.L_7:


//--------------------- .nv.info.triton_poi_fused__to_copy_add_arange_clamp_mul_sub_32 --------------------------
	.section	.nv.info.triton_poi_fused__to_copy_add_arange_clamp_mul_sub_32,"",@"SHT_CUDA_INFO"
	.sectionflags	@""
	.align	4


	//----- nvinfo : EIATTR_CUDA_API_VERSION
	.align		4
        /*0000*/ 	.byte	0x04, 0x37
        /*0002*/ 	.short	(.L_9 - .L_8)
.L_8:
        /*0004*/ 	.word	0x0000007c


	//----- nvinfo : EIATTR_KPARAM_INFO
	.align		4
.L_9:
        /*0008*/ 	.byte	0x04, 0x17
        /*000a*/ 	.short	(.L_11 - .L_10)
.L_10:
        /*000c*/ 	.word	0x00000000
        /*0010*/ 	.short	0x0001
        /*0012*/ 	.short	0x0008
        /*0014*/ 	.byte	0x00, 0xf0, 0x11, 0x00


	//----- nvinfo : EIATTR_KPARAM_INFO
	.align		4
.L_11:
        /*0018*/ 	.byte	0x04, 0x17
        /*001a*/ 	.short	(.L_13 - .L_12)
.L_12:
        /*001c*/ 	.word	0x00000000
        /*0020*/ 	.short	0x0000
        /*0022*/ 	.short	0x0000
        /*0024*/ 	.byte	0x00, 0xf4, 0x21, 0x00


	//----- nvinfo : EIATTR_SPARSE_MMA_MASK
	.align		4
.L_13:
        /*0028*/ 	.byte	0x03, 0x50
        /*002a*/ 	.short	0x0000


	//----- nvinfo : EIATTR_MAXREG_COUNT
	.align		4
        /*002c*/ 	.byte	0x03, 0x1b
        /*002e*/ 	.short	0x00ff


	//----- nvinfo : EIATTR_EXIT_INSTR_OFFSETS
	.align		4
        /*0030*/ 	.byte	0x04, 0x1c
        /*0032*/ 	.short	(.L_15 - .L_14)


	//   ....[0]....
.L_14:
        /*0034*/ 	.word	0x00000110


	//   ....[1]....
        /*0038*/ 	.word	0x00000140


	//----- nvinfo : EIATTR_REQNTID
	.align		4
.L_15:
        /*003c*/ 	.byte	0x04, 0x10
        /*003e*/ 	.short	(.L_17 - .L_16)
.L_16:
        /*0040*/ 	.word	0x00000020
        /*0044*/ 	.word	0x00000001
        /*0048*/ 	.word	0x00000001


	//----- nvinfo : EIATTR_CBANK_PARAM_SIZE
	.align		4
.L_17:
        /*004c*/ 	.byte	0x03, 0x19
        /*004e*/ 	.short	0x000c


	//----- nvinfo : EIATTR_PARAM_CBANK
	.align		4
        /*0050*/ 	.byte	0x04, 0x0a
        /*0052*/ 	.short	(.L_19 - .L_18)
	.align		4
.L_18:
        /*0054*/ 	.word	index@(.nv.constant0.triton_poi_fused__to_copy_add_arange_clamp_mul_sub_32)
        /*0058*/ 	.short	0x0210
        /*005a*/ 	.short	0x000c


	//----- nvinfo : EIATTR_SW_WAR
	.align		4
.L_19:
        /*005c*/ 	.byte	0x04, 0x36
        /*005e*/ 	.short	(.L_21 - .L_20)
.L_20:
        /*0060*/ 	.word	0x00000008
.L_21:


//--------------------- .nv.callgraph             --------------------------
	.section	.nv.callgraph,"",@"SHT_CUDA_CALLGRAPH"
	.align	4
	.sectionentsize	8
	.align		4
        /*0000*/ 	.word	0x00000000
	.align		4
        /*0004*/ 	.word	0xffffffff
	.align		4
        /*0008*/ 	.word	0x00000000
	.align		4
        /*000c*/ 	.word	0xfffffffe
	.align		4
        /*0010*/ 	.word	0x00000000
	.align		4
        /*0014*/ 	.word	0xfffffffd
	.align		4
        /*0018*/ 	.word	0x00000000
	.align		4
        /*001c*/ 	.word	0xfffffffc


//--------------------- .text.triton_poi_fused__to_copy_add_arange_clamp_mul_sub_32 --------------------------
	.section	.text.triton_poi_fused__to_copy_add_arange_clamp_mul_sub_32,"ax",@progbits
	.align	128
        .global         triton_poi_fused__to_copy_add_arange_clamp_mul_sub_32
        .type           triton_poi_fused__to_copy_add_arange_clamp_mul_sub_32,@function
        .size           triton_poi_fused__to_copy_add_arange_clamp_mul_sub_32,(.L_x_1 - triton_poi_fused__to_copy_add_arange_clamp_mul_sub_32)
        .other          triton_poi_fused__to_copy_add_arange_clamp_mul_sub_32,@"STO_CUDA_ENTRY STV_DEFAULT"
triton_poi_fused__to_copy_add_arange_clamp_mul_sub_32:
.text.triton_poi_fused__to_copy_add_arange_clamp_mul_sub_32:
[----:B------:R-:W0:Y:S02]  /*0000*/  LDC R1, c[0x0][0x28] ;  /* 0x00000a00ff017b82 */ /* 0x000e240000000800 */
[----:B------:R-:W1:Y:S01]  /*0010*/  S2R R6, SR_TID.X ;  /* 0x0000000000067919 */ /* 0x000e620000002100 */
[----:B------:R-:W-:Y:S01]  /*0020*/  IMAD.MOV.U32 R3, RZ, RZ, 0x3f000000 ;  /* 0x3f000000ff037424 */ /* 0x000fe200078e00ff */
[----:B------:R-:W2:Y:S01]  /*0030*/  S2R R5, SR_CTAID.X ;  /* 0x0000000000057919 */ /* 0x000ea20000002500 */
[C---:B-1----:R-:W-:Y:S02]  /*0040*/  LOP3.LUT R0, R6.reuse, 0xf, RZ, 0xc0, !PT ;  /* 0x0000000f06007812 */ /* 0x042fe400078ec0ff */
[----:B------:R-:W-:-:S03]  /*0050*/  LOP3.LUT P0, RZ, R6, 0x10, RZ, 0xc0, !PT ;  /* 0x0000001006ff7812 */ /* 0x000fc6000780c0ff */
[----:B--2---:R-:W-:-:S05]  /*0060*/  IMAD R5, R5, 0x10, R0 ;  /* 0x0000001005057824 */ /* 0x004fca00078e0200 */
[----:B------:R-:W-:Y:S02]  /*0070*/  I2FP.F32.S32 R0, R5 ;  /* 0x0000000500007245 */ /* 0x000fe40000201400 */
[----:B------:R-:W-:-:S03]  /*0080*/  ISETP.LT.AND P0, PT, R5, 0x10, !P0 ;  /* 0x000000100500780c */ /* 0x000fc60004701270 */
[----:B------:R-:W-:-:S04]  /*0090*/  FADD R0, R0, 0.5 ;  /* 0x3f00000000007421 */ /* 0x000fc80000000000 */
[----:B------:R-:W-:Y:S02]  /*00a0*/  FFMA R0, R0, R3, -0.5 ;  /* 0xbf00000000007423 */ /* 0x000fe40000000003 */
[----:B------:R-:W1:Y:S03]  /*00b0*/  LDC.64 R2, c[0x0][0x210] ;  /* 0x00008400ff027b82 */ /* 0x000e660000000a00 */
[----:B------:R-:W-:-:S04]  /*00c0*/  FMNMX R0, RZ, R0, !PT ;  /* 0x00000000ff007209 */ /* 0x000fc80007800000 */
[----:B------:R-:W2:Y:S02]  /*00d0*/  F2I.TRUNC.NTZ R4, R0 ;  /* 0x0000000000047305 */ /* 0x000ea4000020f100 */
[----:B--2---:R-:W-:Y:S01]  /*00e0*/  I2FP.F32.S32 R7, R4 ;  /* 0x0000000400077245 */ /* 0x004fe20000201400 */
[----:B-1----:R-:W-:-:S04]  /*00f0*/  IMAD.WIDE R2, R5, 0x4, R2 ;  /* 0x0000000405027825 */ /* 0x002fc800078e0202 */
[----:B------:R-:W-:Y:S01]  /*0100*/  FADD.SAT R7, R0, -R7 ;  /* 0x8000000700077221 */ /* 0x000fe20000002000 */
[----:B------:R-:W-:Y:S06]  /*0110*/  @!P0 EXIT ;  /* 0x000000000000894d */ /* 0x000fec0003800000 */
[----:B------:R-:W-:Y:S02]  /*0120*/  ULDC.64 UR4, c[0x0][0x208] ;  /* 0x0000820000047ab9 */ /* 0x000fe40000000a00 */
[----:B------:R-:W-:Y:S01]  /*0130*/  STG.E desc[UR4][R2.64], R7 ;  /* 0x0000000702007986 */ /* 0x000fe2000c101904 */
[----:B------:R-:W-:Y:S05]  /*0140*/  EXIT ;  /* 0x000000000000794d */ /* 0x000fea0003800000 */
.L_x_0:
[----:B------:R-:W-:-:S00]  /*0150*/  BRA `(.L_x_0) ;  /* 0xfffffffc00fc7947 */ /* 0x000fc0000383ffff */
[----:B------:R-:W-:-:S00]  /*0160*/  NOP ;  /* 0x0000000000007918 */ /* 0x000fc00000000000 */
        /* <DEDUP_REMOVED lines=9> */
.L_x_1:


//--------------------- .nv.constant0.triton_poi_fused__to_copy_add_arange_clamp_mul_sub_32 --------------------------
	.section	.nv.constant0.triton_poi_fused__to_copy_add_arange_clamp_mul_sub_32,"a",@progbits
	.sectionflags	@""
	.align	4
.nv.constant0.triton_poi_fused__to_copy_add_arange_clamp_mul_sub_32:
	.zero		540
